	.headerflags	@"EF_CUDA_TEXMODE_UNIFIED EF_CUDA_64BIT_ADDRESS EF_CUDA_ACCELERATORS EF_CUDA_SM90 EF_CUDA_VIRTUAL_SM(EF_CUDA_SM90)"
	.elftype	@"ET_EXEC"


//--------------------- .nv.info                  --------------------------
	.section	.nv.info,"",@"SHT_CUDA_INFO"
	.align	4


	//----- nvinfo : EIATTR_REGCOUNT
	.align		4
        /*0000*/ 	.byte	0x04, 0x2f
        /*0002*/ 	.short	(.L_3 - .L_2)
	.align		4
.L_2:
        /*0004*/ 	.word	index@(triton_poi_fused__native_batch_norm_legit_no_training_32)
        /*0008*/ 	.word	0x00000010


	//----- nvinfo : EIATTR_MIN_STACK_SIZE
	.align		4
.L_3:
        /*000c*/ 	.byte	0x04, 0x12
        /*000e*/ 	.short	(.L_5 - .L_4)
	.align		4
.L_4:
        /*0010*/ 	.word	index@(triton_poi_fused__native_batch_norm_legit_no_training_32)
        /*0014*/ 	.word	0x00000000


	//----- nvinfo : EIATTR_FRAME_SIZE
	.align		4
.L_5:
        /*0018*/ 	.byte	0x04, 0x11
        /*001a*/ 	.short	(.L_7 - .L_6)
	.align		4
.L_6:
        /*001c*/ 	.word	index@(triton_poi_fused__native_batch_norm_legit_no_training_32)
        /*0020*/ 	.word	0x00000000


	//----- nvinfo : EIATTR_MIN_STACK_SIZE
	.align		4
.L_7:
        /*0024*/ 	.byte	0x04, 0x12
        /*0026*/ 	.short	(.L_9 - .L_8)
	.align		4
.L_8:
        /*0028*/ 	.word	index@(triton_poi_fused__native_batch_norm_legit_no_training_32)
        /*002c*/ 	.word	0x00000000
.L_9:


//--------------------- .nv.info.triton_poi_fused__native_batch_norm_legit_no_training_32 --------------------------
	.section	.nv.info.triton_poi_fused__native_batch_norm_legit_no_training_32,"",@"SHT_CUDA_INFO"
	.sectionflags	@""
	.align	4


	//----- nvinfo : EIATTR_CUDA_API_VERSION
	.align		4
        /*0000*/ 	.byte	0x04, 0x37
        /*0002*/ 	.short	(.L_11 - .L_10)
.L_10:
        /*0004*/ 	.word	0x0000007c


	//----- nvinfo : EIATTR_KPARAM_INFO
	.align		4
.L_11:
        /*0008*/ 	.byte	0x04, 0x17
        /*000a*/ 	.short	(.L_13 - .L_12)
.L_12:
        /*000c*/ 	.word	0x00000000
        /*0010*/ 	.short	0x0006
        /*0012*/ 	.short	0x0030
        /*0014*/ 	.byte	0x00, 0xf0, 0x11, 0x00


	//----- nvinfo : EIATTR_KPARAM_INFO
	.align		4
.L_13:
        /*0018*/ 	.byte	0x04, 0x17
        /*001a*/ 	.short	(.L_15 - .L_14)
.L_14:
        /*001c*/ 	.word	0x00000000
        /*0020*/ 	.short	0x0005
        /*0022*/ 	.short	0x0028
        /*0024*/ 	.byte	0x00, 0xf4, 0x21, 0x00


	//----- nvinfo : EIATTR_KPARAM_INFO
	.align		4
.L_15:
        /*0028*/ 	.byte	0x04, 0x17
        /*002a*/ 	.short	(.L_17 - .L_16)
.L_16:
        /*002c*/ 	.word	0x00000000
        /*0030*/ 	.short	0x0004
        /*0032*/ 	.short	0x0020
        /*0034*/ 	.byte	0x00, 0xf4, 0x21, 0x00


	//----- nvinfo : EIATTR_KPARAM_INFO
	.align		4
.L_17:
        /*0038*/ 	.byte	0x04, 0x17
        /*003a*/ 	.short	(.L_19 - .L_18)
.L_18:
        /*003c*/ 	.word	0x00000000
        /*0040*/ 	.short	0x0003
        /*0042*/ 	.short	0x0018
        /*0044*/ 	.byte	0x00, 0xf4, 0x21, 0x00


	//----- nvinfo : EIATTR_KPARAM_INFO
	.align		4
.L_19:
        /*0048*/ 	.byte	0x04, 0x17
        /*004a*/ 	.short	(.L_21 - .L_20)
.L_20:
        /*004c*/ 	.word	0x00000000
        /*0050*/ 	.short	0x0002
        /*0052*/ 	.short	0x0010
        /*0054*/ 	.byte	0x00, 0xf4, 0x21, 0x00


	//----- nvinfo : EIATTR_KPARAM_INFO
	.align		4
.L_21:
        /*0058*/ 	.byte	0x04, 0x17
        /*005a*/ 	.short	(.L_23 - .L_22)
.L_22:
        /*005c*/ 	.word	0x00000000
        /*0060*/ 	.short	0x0001
        /*0062*/ 	.short	0x0008
        /*0064*/ 	.byte	0x00, 0xf4, 0x21, 0x00


	//----- nvinfo : EIATTR_KPARAM_INFO
	.align		4
.L_23:
        /*0068*/ 	.byte	0x04, 0x17
        /*006a*/ 	.short	(.L_25 - .L_24)
.L_24:
        /*006c*/ 	.word	0x00000000
        /*0070*/ 	.short	0x0000
        /*0072*/ 	.short	0x0000
        /*0074*/ 	.byte	0x00, 0xf4, 0x21, 0x00


	//----- nvinfo : EIATTR_SPARSE_MMA_MASK
	.align		4
.L_25:
        /*0078*/ 	.byte	0x03, 0x50
        /*007a*/ 	.short	0x0000


	//----- nvinfo : EIATTR_MAXREG_COUNT
	.align		4
        /*007c*/ 	.byte	0x03, 0x1b
        /*007e*/ 	.short	0x00ff


	//----- nvinfo : EIATTR_EXIT_INSTR_OFFSETS
	.align		4
        /*0080*/ 	.byte	0x04, 0x1c
        /*0082*/ 	.short	(.L_27 - .L_26)


	//   ....[0]....
.L_26:
        /*0084*/ 	.word	0x000002d0


	//----- nvinfo : EIATTR_REQNTID
	.align		4
.L_27:
        /*0088*/ 	.byte	0x04, 0x10
        /*008a*/ 	.short	(.L_29 - .L_28)
.L_28:
        /*008c*/ 	.word	0x00000080
        /*0090*/ 	.word	0x00000001
        /*0094*/ 	.word	0x00000001


	//----- nvinfo : EIATTR_CBANK_PARAM_SIZE
	.align		4
.L_29:
        /*0098*/ 	.byte	0x03, 0x19
        /*009a*/ 	.short	0x0034


	//----- nvinfo : EIATTR_PARAM_CBANK
	.align		4
        /*009c*/ 	.byte	0x04, 0x0a
        /*009e*/ 	.short	(.L_31 - .L_30)
	.align		4
.L_30:
        /*00a0*/ 	.word	index@(.nv.constant0.triton_poi_fused__native_batch_norm_legit_no_training_32)
        /*00a4*/ 	.short	0x0210
        /*00a6*/ 	.short	0x0034


	//----- nvinfo : EIATTR_SW_WAR
	.align		4
.L_31:
        /*00a8*/ 	.byte	0x04, 0x36
        /*00aa*/ 	.short	(.L_33 - .L_32)
.L_32:
        /*00ac*/ 	.word	0x00000008
.L_33:


//--------------------- .nv.callgraph             --------------------------
	.section	.nv.callgraph,"",@"SHT_CUDA_CALLGRAPH"
	.align	4
	.sectionentsize	8
	.align		4
        /*0000*/ 	.word	0x00000000
	.align		4
        /*0004*/ 	.word	0xffffffff
	.align		4
        /*0008*/ 	.word	0x00000000
	.align		4
        /*000c*/ 	.word	0xfffffffe
	.align		4
        /*0010*/ 	.word	0x00000000
	.align		4
        /*0014*/ 	.word	0xfffffffd
	.align		4
        /*0018*/ 	.word	0x00000000
	.align		4
        /*001c*/ 	.word	0xfffffffc


//--------------------- .nv.constant4             --------------------------
	.section	.nv.constant4,"a",@progbits
	.align	8
	.align		8
.nv.constant4:
        /*0000*/ 	.dword	_$_str
	.align		8
        /*0008*/ 	.dword	_$_str_$_2


//--------------------- .text.triton_poi_fused__native_batch_norm_legit_no_training_32 --------------------------
	.section	.text.triton_poi_fused__native_batch_norm_legit_no_training_32,"ax",@progbits
	.align	128
        .global         triton_poi_fused__native_batch_norm_legit_no_training_32
        .type           triton_poi_fused__native_batch_norm_legit_no_training_32,@function
        .size           triton_poi_fused__native_batch_norm_legit_no_training_32,(.L_x_1 - triton_poi_fused__native_batch_norm_legit_no_training_32)
        .other          triton_poi_fused__native_batch_norm_legit_no_training_32,@"STO_CUDA_ENTRY STV_DEFAULT"
triton_poi_fused__native_batch_norm_legit_no_training_32:
.text.triton_poi_fused__native_batch_norm_legit_no_training_32:
[----:B------:R-:W-:Y:S01]  /*0000*/  LDC R1, c[0x0][0x28] ;  /* 0x00000a00ff017b82 */ /* 0x000fe20000000800 */
[----:B------:R-:W1:Y:S07]  /*0010*/  S2R R0, SR_TID.X ;  /* 0x0000000000007919 */ /* 0x000e6e0000002100 */
[----:B------:R-:W2:Y:S01]  /*0020*/  LDC.64 R6, c[0x0][0x220] ;  /* 0x00008800ff067b82 */ /* 0x000ea20000000a00 */
[----:B------:R-:W-:Y:S01]  /*0030*/  ULDC.64 UR4, c[0x0][0x208] ;  /* 0x0000820000047ab9 */ /* 0x000fe20000000a00 */
[----:B------:R-:W3:Y:S06]  /*0040*/  S2R R3, SR_CTAID.X ;  /* 0x0000000000037919 */ /* 0x000eec0000002500 */
[----:B------:R-:W4:Y:S08]  /*0050*/  LDC.64 R4, c[0x0][0x218] ;  /* 0x00008600ff047b82 */ /* 0x000f300000000a00 */
[----:B------:R-:W5:Y:S08]  /*0060*/  LDC.64 R8, c[0x0][0x228] ;  /* 0x00008a00ff087b82 */ /* 0x000f700000000a00 */
[----:B------:R-:W5:Y:S01]  /*0070*/  LDC.64 R10, c[0x0][0x230] ;  /* 0x00008c00ff0a7b82 */ /* 0x000f620000000a00 */
[----:B-1----:R-:W-:-:S02]  /*0080*/  LOP3.LUT R0, R0, 0x7f, RZ, 0xc0, !PT ;  /* 0x0000007f00007812 */ /* 0x002fc400078ec0ff */
[----:B---3--:R-:W-:Y:S02]  /*0090*/  SHF.R.S32.HI R2, RZ, 0x18, R3 ;  /* 0x00000018ff027819 */ /* 0x008fe40000011403 */
[----:B------:R-:W-:Y:S02]  /*00a0*/  LEA R0, R3, R0, 0x7 ;  /* 0x0000000003007211 */ /* 0x000fe400078e38ff */
[----:B------:R-:W-:-:S04]  /*00b0*/  SGXT R3, R2, 0x1 ;  /* 0x000000010203781a */ /* 0x000fc80000000200 */
[----:B------:R-:W-:-:S04]  /*00c0*/  LEA.HI R3, R3, R0, RZ, 0x6 ;  /* 0x0000000003037211 */ /* 0x000fc800078f30ff */
[----:B------:R-:W-:-:S04]  /*00d0*/  SHF.R.S32.HI R3, RZ, 0x6, R3 ;  /* 0x00000006ff037819 */ /* 0x000fc80000011403 */
[----:B------:R-:W-:-:S04]  /*00e0*/  LEA.HI R2, R3, R3, RZ, 0x7 ;  /* 0x0000000303027211 */ /* 0x000fc800078f38ff */
[----:B------:R-:W-:-:S04]  /*00f0*/  LOP3.LUT R2, R2, 0xffffff80, RZ, 0xc0, !PT ;  /* 0xffffff8002027812 */ /* 0x000fc800078ec0ff */
[----:B------:R-:W-:Y:S02]  /*0100*/  IADD3 R13, R3, -R2, RZ ;  /* 0x80000002030d7210 */ /* 0x000fe40007ffe0ff */
[----:B------:R-:W1:Y:S03]  /*0110*/  LDC.64 R2, c[0x0][0x210] ;  /* 0x00008400ff027b82 */ /* 0x000e660000000a00 */
[----:B--2---:R-:W-:-:S06]  /*0120*/  IMAD.WIDE R6, R13, 0x4, R6 ;  /* 0x000000040d067825 */ /* 0x004fcc00078e0206 */
[----:B------:R-:W2:Y:S01]  /*0130*/  LDG.E.EL R6, desc[UR4][R6.64] ;  /* 0x0000000406067981 */ /* 0x000ea2000c2e1900 */
[----:B----4-:R-:W-:-:S04]  /*0140*/  IMAD.WIDE R4, R13, 0x4, R4 ;  /* 0x000000040d047825 */ /* 0x010fc800078e0204 */
[C---:B-----5:R-:W-:Y:S02]  /*0150*/  IMAD.WIDE R8, R13.reuse, 0x4, R8 ;  /* 0x000000040d087825 */ /* 0x060fe400078e0208 */
[----:B------:R3:W4:Y:S02]  /*0160*/  LDG.E.EL R5, desc[UR4][R4.64] ;  /* 0x0000000404057981 */ /* 0x000724000c2e1900 */
[----:B0-----:R-:W-:Y:S02]  /*0170*/  IMAD.WIDE R10, R13, 0x4, R10 ;  /* 0x000000040d0a7825 */ /* 0x001fe400078e020a */
[----:B------:R-:W5:Y:S02]  /*0180*/  LDG.E.EL R8, desc[UR4][R8.64] ;  /* 0x0000000408087981 */ /* 0x000f64000c2e1900 */
[C---:B-1----:R-:W-:Y:S02]  /*0190*/  IMAD.WIDE R2, R0.reuse, 0x4, R2 ;  /* 0x0000000400027825 */ /* 0x042fe400078e0202 */
[----:B------:R-:W5:Y:S04]  /*01a0*/  LDG.E.EL R11, desc[UR4][R10.64] ;  /* 0x000000040a0b7981 */ /* 0x000f68000c2e1900 */
[----:B------:R0:W4:Y:S01]  /*01b0*/  LDG.E R12, desc[UR4][R2.64] ;  /* 0x00000004020c7981 */ /* 0x000122000c1e1900 */
[----:B---3--:R-:W-:Y:S01]  /*01c0*/  HFMA2.MMA R4, -RZ, RZ, 1.625, 0 ;  /* 0x3e800000ff047435 */ /* 0x008fe200000001ff */
[----:B0-----:R-:W0:Y:S02]  /*01d0*/  LDC.64 R2, c[0x0][0x238] ;  /* 0x00008e00ff027b82 */ /* 0x001e240000000a00 */
[----:B0-----:R-:W-:-:S04]  /*01e0*/  IMAD.WIDE R2, R0, 0x4, R2 ;  /* 0x0000000400027825 */ /* 0x001fc800078e0202 */
[----:B--2---:R-:W-:-:S04]  /*01f0*/  FADD R6, R6, 9.9999997473787516356e-06 ;  /* 0x3727c5ac06067421 */ /* 0x004fc80000000000 */
[----:B------:R-:W0:Y:S02]  /*0200*/  MUFU.SQRT R7, R6 ;  /* 0x0000000600077308 */ /* 0x000e240000002000 */
[C---:B0-----:R-:W-:Y:S02]  /*0210*/  FSETP.GT.AND P0, PT, R7.reuse, 8.50705917302346158658e+37, PT ;  /* 0x7e8000000700780b */ /* 0x041fe40003f04000 */
[----:B------:R-:W-:-:S11]  /*0220*/  FSETP.GEU.AND P1, PT, R7, 1.175494350822287508e-38, PT ;  /* 0x008000000700780b */ /* 0x000fd60003f2e000 */
[----:B------:R-:W-:-:S04]  /*0230*/  @P0 FMUL R7, R7, 0.25 ;  /* 0x3e80000007070820 */ /* 0x000fc80000400000 */
[----:B------:R-:W-:-:S06]  /*0240*/  @!P1 FMUL R7, R7, 16777216 ;  /* 0x4b80000007079820 */ /* 0x000fcc0000400000 */
[----:B------:R-:W0:Y:S01]  /*0250*/  MUFU.RCP R7, R7 ;  /* 0x0000000700077308 */ /* 0x000e220000001000 */
[----:B------:R-:W-:Y:S01]  /*0260*/  FSEL R4, R4, 1, P0 ;  /* 0x3f80000004047808 */ /* 0x000fe20000000000 */
[----:B----4-:R-:W-:-:S04]  /*0270*/  FADD R5, R12, -R5 ;  /* 0x800000050c057221 */ /* 0x010fc80000000000 */
[----:B------:R-:W-:-:S04]  /*0280*/  @!P1 FMUL R4, R4, 16777216 ;  /* 0x4b80000004049820 */ /* 0x000fc80000400000 */
[----:B0-----:R-:W-:-:S04]  /*0290*/  FMUL R4, R7, R4 ;  /* 0x0000000407047220 */ /* 0x001fc80000400000 */
[----:B------:R-:W-:-:S04]  /*02a0*/  FMUL R4, R5, R4 ;  /* 0x0000000405047220 */ /* 0x000fc80000400000 */
[----:B-----5:R-:W-:-:S05]  /*02b0*/  FFMA R11, R8, R4, R11 ;  /* 0x00000004080b7223 */ /* 0x020fca000000000b */
[----:B------:R-:W-:Y:S01]  /*02c0*/  STG.E desc[UR4][R2.64], R11 ;  /* 0x0000000b02007986 */ /* 0x000fe2000c101904 */
[----:B------:R-:W-:Y:S05]  /*02d0*/  EXIT ;  /* 0x000000000000794d */ /* 0x000fea0003800000 */
.L_x_0:
[----:B------:R-:W-:-:S00]  /*02e0*/  BRA `(.L_x_0) ;  /* 0xfffffffc00fc7947 */ /* 0x000fc0000383ffff */
[----:B------:R-:W-:-:S00]  /*02f0*/  NOP ;  /* 0x0000000000007918 */ /* 0x000fc00000000000 */
        /* <DEDUP_REMOVED lines=8> */
.L_x_1:


//--------------------- .nv.global.init           --------------------------
	.section	.nv.global.init,"aw",@progbits
.nv.global.init:
	.type		_$_str,@object
	.size		_$_str,(_$_str_$_2 - _$_str)
_$_str:
        /*0000*/ 	.byte	0x5f, 0x5f, 0x43, 0x55, 0x44, 0x41, 0x5f, 0x46, 0x54, 0x5a, 0x00
	.type		_$_str_$_2,@object
	.size		_$_str_$_2,(.L_1 - _$_str_$_2)
_$_str_$_2:
        /*000b*/ 	.byte	0x5f, 0x5f, 0x43, 0x55, 0x44, 0x41, 0x5f, 0x50, 0x52, 0x45, 0x43, 0x5f, 0x53, 0x51, 0x52, 0x54
        /*001b*/ 	.byte	0x00
.L_1:


//--------------------- .nv.constant0.triton_poi_fused__native_batch_norm_legit_no_training_32 --------------------------
	.section	.nv.constant0.triton_poi_fused__native_batch_norm_legit_no_training_32,"a",@progbits
	.sectionflags	@""
	.align	4
.nv.constant0.triton_poi_fused__native_batch_norm_legit_no_training_32:
	.zero		580
